//
// Generated by NVIDIA NVVM Compiler
//
// Compiler Build ID: CL-36424714
// Cuda compilation tools, release 13.0, V13.0.88
// Based on NVVM 20.0.0
//

.version 9.0
.target sm_100
.address_size 64

	// .globl	_Z8work_gpuPii

.visible .entry _Z8work_gpuPii(
	.param .u64 .ptr .align 1 _Z8work_gpuPii_param_0,
	.param .u32 _Z8work_gpuPii_param_1
)
{
	.reg .pred 	%p<5>;
	.reg .b32 	%r<19>;
	.reg .b64 	%rd<9>;

	ld.param.u64 	%rd3, [_Z8work_gpuPii_param_0];
	ld.param.u32 	%r7, [_Z8work_gpuPii_param_1];
	cvta.to.global.u64 	%rd1, %rd3;
	mov.u32 	%r8, %ntid.y;
	mov.u32 	%r9, %ctaid.y;
	mov.u32 	%r10, %tid.y;
	mad.lo.s32 	%r1, %r8, %r9, %r10;
	mov.u32 	%r11, %ntid.x;
	mov.u32 	%r12, %ctaid.x;
	mov.u32 	%r13, %tid.x;
	mad.lo.s32 	%r2, %r11, %r12, %r13;
	mul.lo.s32 	%r3, %r1, 2880;
	add.s32 	%r14, %r3, %r7;
	mul.wide.u32 	%rd4, %r14, 4;
	add.s64 	%rd5, %rd1, %rd4;
	ld.global.u32 	%r4, [%rd5];
	setp.eq.s32 	%p1, %r4, 2147483647;
	@%p1 bra 	$L__BB0_5;
	mad.lo.s32 	%r15, %r7, 2880, %r2;
	mul.wide.u32 	%rd6, %r15, 4;
	add.s64 	%rd7, %rd1, %rd6;
	ld.global.u32 	%r5, [%rd7];
	setp.eq.s32 	%p2, %r5, 2147483647;
	@%p2 bra 	$L__BB0_5;
	add.s32 	%r6, %r5, %r4;
	max.u32 	%r16, %r1, %r2;
	setp.gt.u32 	%p3, %r16, 2879;
	@%p3 bra 	$L__BB0_5;
	add.s32 	%r17, %r3, %r2;
	mul.wide.u32 	%rd8, %r17, 4;
	add.s64 	%rd2, %rd1, %rd8;
	ld.global.u32 	%r18, [%rd2];
	setp.ge.s32 	%p4, %r6, %r18;
	@%p4 bra 	$L__BB0_5;
	st.global.u32 	[%rd2], %r6;
$L__BB0_5:
	ret;

}


// ===== COMPILED SASS (sm_100) =====

	.target	sm_100

	.elftype	@"ET_EXEC"


//--------------------- .note.nv.tkinfo           --------------------------
	.section	.note.nv.tkinfo,"",@"SHT_NOTE"
	.sectionflags	@"SHF_NOTE_NV_TKINFO"
	.tkinfo
        /*0018*/ 	.word	0x00000002
        /*0030*/ 	.string	""
        /*0030*/ 	.string	"ptxas"
        /*0030*/ 	.string	"Cuda compilation tools, release 13.0, V13.0.88"
        /*0030*/ 	.string	"Build cuda_13.0.r13.0/compiler.36424714_0"
        /*0030*/ 	.string	"-arch sm_100 -m 64 "



//--------------------- .note.nv.cuinfo           --------------------------
	.section	.note.nv.cuinfo,"",@"SHT_NOTE"
	.sectionflags	@"SHF_NOTE_NV_CUINFO"
        /*0018*/ 	.short	0x0002
        /*001a*/ 	.short	0x0064
        /*001c*/ 	.short	0x0082
	.zero		2


//--------------------- .nv.info                  --------------------------
	.section	.nv.info,"",@"SHT_CUDA_INFO"
	.align	4


	//----- nvinfo : EIATTR_REGCOUNT
	.align		4
        /*0000*/ 	.byte	0x04, 0x2f
        /*0002*/ 	.short	(.L_1 - .L_0)
	.align		4
.L_0:
        /*0004*/ 	.word	index@(_Z8work_gpuPii)
        /*0008*/ 	.word	0x0000000c


	//----- nvinfo : EIATTR_FRAME_SIZE
	.align		4
.L_1:
        /*000c*/ 	.byte	0x04, 0x11
        /*000e*/ 	.short	(.L_3 - .L_2)
	.align		4
.L_2:
        /*0010*/ 	.word	index@(_Z8work_gpuPii)
        /*0014*/ 	.word	0x00000000


	//----- nvinfo : EIATTR_MIN_STACK_SIZE
	.align		4
.L_3:
        /*0018*/ 	.byte	0x04, 0x12
        /*001a*/ 	.short	(.L_5 - .L_4)
	.align		4
.L_4:
        /*001c*/ 	.word	index@(_Z8work_gpuPii)
        /*0020*/ 	.word	0x00000000
.L_5:


//--------------------- .nv.compat                --------------------------
	.section	.nv.compat,"",@"SHT_CUDA_COMPAT_INFO"
	.align	4
        /*0000*/ 	.byte	0x02, 0x09, 0x00, 0x00, 0x02, 0x02, 0x01, 0x00, 0x02, 0x05, 0x05, 0x00, 0x03, 0x07, 0x01, 0x01
        /*0010*/ 	.byte	0x02, 0x03, 0x00, 0x00, 0x02, 0x06, 0x01, 0x00, 0x04, 0x0b, 0x08, 0x00, 0x09, 0x00, 0x00, 0x00
        /*0020*/ 	.byte	0x00, 0x00, 0x00, 0x00


//--------------------- .nv.info._Z8work_gpuPii   --------------------------
	.section	.nv.info._Z8work_gpuPii,"",@"SHT_CUDA_INFO"
	.sectionflags	@""
	.align	4


	//----- nvinfo : EIATTR_CUDA_API_VERSION
	.align		4
        /*0000*/ 	.byte	0x04, 0x37
        /*0002*/ 	.short	(.L_7 - .L_6)
.L_6:
        /*0004*/ 	.word	0x00000082


	//----- nvinfo : EIATTR_KPARAM_INFO
	.align		4
.L_7:
        /*0008*/ 	.byte	0x04, 0x17
        /*000a*/ 	.short	(.L_9 - .L_8)
.L_8:
        /*000c*/ 	.word	0x00000000
        /*0010*/ 	.short	0x0001
        /*0012*/ 	.short	0x0008
        /*0014*/ 	.byte	0x00, 0xf0, 0x11, 0x00


	//----- nvinfo : EIATTR_KPARAM_INFO
	.align		4
.L_9:
        /*0018*/ 	.byte	0x04, 0x17
        /*001a*/ 	.short	(.L_11 - .L_10)
.L_10:
        /*001c*/ 	.word	0x00000000
        /*0020*/ 	.short	0x0000
        /*0022*/ 	.short	0x0000
        /*0024*/ 	.byte	0x00, 0xf5, 0x21, 0x00


	//----- nvinfo : EIATTR_SPARSE_MMA_MASK
	.align		4
.L_11:
        /*0028*/ 	.byte	0x03, 0x50
        /*002a*/ 	.short	0x0000


	//----- nvinfo : EIATTR_MAXREG_COUNT
	.align		4
        /*002c*/ 	.byte	0x03, 0x1b
        /*002e*/ 	.short	0x00ff


	//----- nvinfo : EIATTR_MERCURY_ISA_VERSION
	.align		4
        /*0030*/ 	.byte	0x03, 0x5f
        /*0032*/ 	.short	0x0101


	//----- nvinfo : EIATTR_VRC_CTA_INIT_COUNT
	.align		4
        /*0034*/ 	.byte	0x02, 0x4a
	.zero		1
	.zero		1


	//----- nvinfo : EIATTR_EXIT_INSTR_OFFSETS
	.align		4
        /*0038*/ 	.byte	0x04, 0x1c
        /*003a*/ 	.short	(.L_13 - .L_12)


	//   ....[0]....
.L_12:
        /*003c*/ 	.word	0x00000100


	//   ....[1]....
        /*0040*/ 	.word	0x00000150


	//   ....[2]....
        /*0044*/ 	.word	0x00000180


	//   ....[3]....
        /*0048*/ 	.word	0x000001e0


	//   ....[4]....
        /*004c*/ 	.word	0x00000200


	//----- nvinfo : EIATTR_CBANK_PARAM_SIZE
	.align		4
.L_13:
        /*0050*/ 	.byte	0x03, 0x19
        /*0052*/ 	.short	0x000c


	//----- nvinfo : EIATTR_PARAM_CBANK
	.align		4
        /*0054*/ 	.byte	0x04, 0x0a
        /*0056*/ 	.short	(.L_15 - .L_14)
	.align		4
.L_14:
        /*0058*/ 	.word	index@(.nv.constant0._Z8work_gpuPii)
        /*005c*/ 	.short	0x0380
        /*005e*/ 	.short	0x000c


	//----- nvinfo : EIATTR_SW_WAR
	.align		4
.L_15:
        /*0060*/ 	.byte	0x04, 0x36
        /*0062*/ 	.short	(.L_17 - .L_16)
.L_16:
        /*0064*/ 	.word	0x00000008
.L_17:


//--------------------- .nv.callgraph             --------------------------
	.section	.nv.callgraph,"",@"SHT_CUDA_CALLGRAPH"
	.align	4
	.sectionentsize	8
	.align		4
        /*0000*/ 	.word	0x00000000
	.align		4
        /*0004*/ 	.word	0xffffffff
	.align		4
        /*0008*/ 	.word	0x00000000
	.align		4
        /*000c*/ 	.word	0xfffffffe
	.align		4
        /*0010*/ 	.word	0x00000000
	.align		4
        /*0014*/ 	.word	0xfffffffd
	.align		4
        /*0018*/ 	.word	0x00000000
	.align		4
        /*001c*/ 	.word	0xfffffffc


//--------------------- .text._Z8work_gpuPii      --------------------------
	.section	.text._Z8work_gpuPii,"ax",@progbits
	.align	128
        .global         _Z8work_gpuPii
        .type           _Z8work_gpuPii,@function
        .size           _Z8work_gpuPii,(.L_x_1 - _Z8work_gpuPii)
        .other          _Z8work_gpuPii,@"STO_CUDA_ENTRY STV_DEFAULT"
_Z8work_gpuPii:
.text._Z8work_gpuPii:
[----:B------:R-:W-:Y:S01]  /*0000*/  LDC R1, c[0x0][0x37c] ;  /* 0x0000df00ff017b82 */ /* 0x000fe20000000800 */
[----:B------:R-:W0:Y:S07]  /*0010*/  S2R R0, SR_CTAID.Y ;  /* 0x0000000000007919 */ /* 0x000e2e0000002600 */
[----:B------:R-:W1:Y:S01]  /*0020*/  LDC R9, c[0x0][0x388] ;  /* 0x0000e200ff097b82 */ /* 0x000e620000000800 */
[----:B------:R-:W0:Y:S01]  /*0030*/  LDCU UR6, c[0x0][0x364] ;  /* 0x00006c80ff0677ac */ /* 0x000e220008000800 */
[----:B------:R-:W0:Y:S01]  /*0040*/  S2R R5, SR_TID.Y ;  /* 0x0000000000057919 */ /* 0x000e220000002200 */
[----:B------:R-:W2:Y:S05]  /*0050*/  LDCU.64 UR4, c[0x0][0x358] ;  /* 0x00006b00ff0477ac */ /* 0x000eaa0008000a00 */
[----:B------:R-:W3:Y:S01]  /*0060*/  LDC.64 R2, c[0x0][0x380] ;  /* 0x0000e000ff027b82 */ /* 0x000ee20000000a00 */
[----:B0-----:R-:W-:-:S04]  /*0070*/  IMAD R0, R0, UR6, R5 ;  /* 0x0000000600007c24 */ /* 0x001fc8000f8e0205 */
[----:B-1----:R-:W-:-:S04]  /*0080*/  IMAD R5, R0, 0xb40, R9 ;  /* 0x00000b4000057824 */ /* 0x002fc800078e0209 */
[----:B---3--:R-:W-:-:S05]  /*0090*/  IMAD.WIDE.U32 R4, R5, 0x4, R2 ;  /* 0x0000000405047825 */ /* 0x008fca00078e0002 */
[----:B--2---:R-:W2:Y:S01]  /*00a0*/  LDG.E R6, desc[UR4][R4.64] ;  /* 0x0000000404067981 */ /* 0x004ea2000c1e1900 */
[----:B------:R-:W0:Y:S01]  /*00b0*/  LDCU UR6, c[0x0][0x360] ;  /* 0x00006c00ff0677ac */ /* 0x000e220008000800 */
[----:B------:R-:W0:Y:S01]  /*00c0*/  S2R R7, SR_CTAID.X ;  /* 0x0000000000077919 */ /* 0x000e220000002500 */
[----:B------:R-:W0:Y:S02]  /*00d0*/  S2R R8, SR_TID.X ;  /* 0x0000000000087919 */ /* 0x000e240000002100 */
[----:B0-----:R-:W-:Y:S01]  /*00e0*/  IMAD R7, R7, UR6, R8 ;  /* 0x0000000607077c24 */ /* 0x001fe2000f8e0208 */
[----:B--2---:R-:W-:-:S13]  /*00f0*/  ISETP.NE.AND P0, PT, R6, 0x7fffffff, PT ;  /* 0x7fffffff0600780c */ /* 0x004fda0003f05270 */
[----:B------:R-:W-:Y:S05]  /*0100*/  @!P0 EXIT ;  /* 0x000000000000894d */ /* 0x000fea0003800000 */
[----:B------:R-:W-:-:S04]  /*0110*/  IMAD R5, R9, 0xb40, R7 ;  /* 0x00000b4009057824 */ /* 0x000fc800078e0207 */
[----:B------:R-:W-:-:S06]  /*0120*/  IMAD.WIDE.U32 R4, R5, 0x4, R2 ;  /* 0x0000000405047825 */ /* 0x000fcc00078e0002 */
[----:B------:R-:W2:Y:S02]  /*0130*/  LDG.E R5, desc[UR4][R4.64] ;  /* 0x0000000404057981 */ /* 0x000ea4000c1e1900 */
[----:B--2---:R-:W-:-:S13]  /*0140*/  ISETP.NE.AND P0, PT, R5, 0x7fffffff, PT ;  /* 0x7fffffff0500780c */ /* 0x004fda0003f05270 */
[----:B------:R-:W-:Y:S05]  /*0150*/  @!P0 EXIT ;  /* 0x000000000000894d */ /* 0x000fea0003800000 */
[----:B------:R-:W-:-:S04]  /*0160*/  VIMNMX.U32 R4, PT, PT, R0, R7, !PT ;  /* 0x0000000700047248 */ /* 0x000fc80007fe0000 */
[----:B------:R-:W-:-:S13]  /*0170*/  ISETP.GT.U32.AND P0, PT, R4, 0xb3f, PT ;  /* 0x00000b3f0400780c */ /* 0x000fda0003f04070 */
[----:B------:R-:W-:Y:S05]  /*0180*/  @P0 EXIT ;  /* 0x000000000000094d */ /* 0x000fea0003800000 */
[----:B------:R-:W-:-:S04]  /*0190*/  IMAD R7, R0, 0xb40, R7 ;  /* 0x00000b4000077824 */ /* 0x000fc800078e0207 */
[----:B------:R-:W-:-:S05]  /*01a0*/  IMAD.WIDE.U32 R2, R7, 0x4, R2 ;  /* 0x0000000407027825 */ /* 0x000fca00078e0002 */
[----:B------:R-:W2:Y:S01]  /*01b0*/  LDG.E R0, desc[UR4][R2.64] ;  /* 0x0000000402007981 */ /* 0x000ea2000c1e1900 */
[----:B------:R-:W-:-:S04]  /*01c0*/  IADD3 R5, PT, PT, R6, R5, RZ ;  /* 0x0000000506057210 */ /* 0x000fc80007ffe0ff */
[----:B--2---:R-:W-:-:S13]  /*01d0*/  ISETP.GE.AND P0, PT, R5, R0, PT ;  /* 0x000000000500720c */ /* 0x004fda0003f06270 */
[----:B------:R-:W-:Y:S05]  /*01e0*/  @P0 EXIT ;  /* 0x000000000000094d */ /* 0x000fea0003800000 */
[----:B------:R-:W-:Y:S01]  /*01f0*/  STG.E desc[UR4][R2.64], R5 ;  /* 0x0000000502007986 */ /* 0x000fe2000c101904 */
[----:B------:R-:W-:Y:S05]  /*0200*/  EXIT ;  /* 0x000000000000794d */ /* 0x000fea0003800000 */
.L_x_0:
[----:B------:R-:W-:-:S00]  /*0210*/  BRA `(.L_x_0) ;  /* 0xfffffffc00fc7947 */ /* 0x000fc0000383ffff */
[----:B------:R-:W-:-:S00]  /*0220*/  NOP ;  /* 0x0000000000007918 */ /* 0x000fc00000000000 */
        /* <DEDUP_REMOVED lines=13> */
.L_x_1:


//--------------------- .nv.shared.reserved.0     --------------------------
	.section	.nv.shared.reserved.0,"aw",@nobits
	.weak		__nv_reservedSMEM_offset_0_alias
	.size		__nv_reservedSMEM_offset_0_alias, 0, 64
	.other		__nv_reservedSMEM_offset_0_alias,@"STO_CUDA_RESERVED_SHARED STV_DEFAULT"
__nv_reservedSMEM_offset_0_alias:
	.zero		0
	.zero		64


//--------------------- .nv.constant0._Z8work_gpuPii --------------------------
	.section	.nv.constant0._Z8work_gpuPii,"a",@progbits
	.sectionflags	@""
	.align	4
.nv.constant0._Z8work_gpuPii:
	.zero		908


//--------------------- SYMBOLS --------------------------

	.type		.nv.reservedSmem.offset0,@object
	.size		.nv.reservedSmem.offset0,0x4
